//
// Generated by NVIDIA NVVM Compiler
//
// Compiler Build ID: CL-36424714
// Cuda compilation tools, release 13.0, V13.0.88
// Based on NVVM 20.0.0
//

.version 9.0
.target sm_100
.address_size 64

	// .globl	_Z3addPiS_i

.visible .entry _Z3addPiS_i(
	.param .u64 .ptr .align 1 _Z3addPiS_i_param_0,
	.param .u64 .ptr .align 1 _Z3addPiS_i_param_1,
	.param .u32 _Z3addPiS_i_param_2
)
{
	.reg .pred 	%p<2>;
	.reg .b32 	%r<6>;
	.reg .b64 	%rd<8>;

	ld.param.u64 	%rd1, [_Z3addPiS_i_param_0];
	ld.param.u64 	%rd2, [_Z3addPiS_i_param_1];
	ld.param.u32 	%r2, [_Z3addPiS_i_param_2];
	mov.u32 	%r1, %tid.x;
	setp.ge.s32 	%p1, %r1, %r2;
	@%p1 bra 	$L__BB0_2;
	cvta.to.global.u64 	%rd3, %rd1;
	cvta.to.global.u64 	%rd4, %rd2;
	mul.wide.u32 	%rd5, %r1, 4;
	add.s64 	%rd6, %rd3, %rd5;
	ld.global.u32 	%r3, [%rd6];
	add.s64 	%rd7, %rd4, %rd5;
	ld.global.u32 	%r4, [%rd7];
	add.s32 	%r5, %r4, %r3;
	st.global.u32 	[%rd7], %r5;
$L__BB0_2:
	ret;

}


// ===== COMPILED SASS (sm_100) =====

	.target	sm_100

	.elftype	@"ET_EXEC"


//--------------------- .note.nv.tkinfo           --------------------------
	.section	.note.nv.tkinfo,"",@"SHT_NOTE"
	.sectionflags	@"SHF_NOTE_NV_TKINFO"
	.tkinfo
        /*0018*/ 	.word	0x00000002
        /*0030*/ 	.string	""
        /*0030*/ 	.string	"ptxas"
        /*0030*/ 	.string	"Cuda compilation tools, release 13.0, V13.0.88"
        /*0030*/ 	.string	"Build cuda_13.0.r13.0/compiler.36424714_0"
        /*0030*/ 	.string	"-arch sm_100 -m 64 "



//--------------------- .note.nv.cuinfo           --------------------------
	.section	.note.nv.cuinfo,"",@"SHT_NOTE"
	.sectionflags	@"SHF_NOTE_NV_CUINFO"
        /*0018*/ 	.short	0x0002
        /*001a*/ 	.short	0x0064
        /*001c*/ 	.short	0x0082
	.zero		2


//--------------------- .nv.info                  --------------------------
	.section	.nv.info,"",@"SHT_CUDA_INFO"
	.align	4


	//----- nvinfo : EIATTR_REGCOUNT
	.align		4
        /*0000*/ 	.byte	0x04, 0x2f
        /*0002*/ 	.short	(.L_1 - .L_0)
	.align		4
.L_0:
        /*0004*/ 	.word	index@(_Z3addPiS_i)
        /*0008*/ 	.word	0x0000000a


	//----- nvinfo : EIATTR_FRAME_SIZE
	.align		4
.L_1:
        /*000c*/ 	.byte	0x04, 0x11
        /*000e*/ 	.short	(.L_3 - .L_2)
	.align		4
.L_2:
        /*0010*/ 	.word	index@(_Z3addPiS_i)
        /*0014*/ 	.word	0x00000000


	//----- nvinfo : EIATTR_MIN_STACK_SIZE
	.align		4
.L_3:
        /*0018*/ 	.byte	0x04, 0x12
        /*001a*/ 	.short	(.L_5 - .L_4)
	.align		4
.L_4:
        /*001c*/ 	.word	index@(_Z3addPiS_i)
        /*0020*/ 	.word	0x00000000
.L_5:


//--------------------- .nv.compat                --------------------------
	.section	.nv.compat,"",@"SHT_CUDA_COMPAT_INFO"
	.align	4
        /*0000*/ 	.byte	0x02, 0x09, 0x00, 0x00, 0x02, 0x02, 0x01, 0x00, 0x02, 0x05, 0x05, 0x00, 0x03, 0x07, 0x01, 0x01
        /*0010*/ 	.byte	0x02, 0x03, 0x00, 0x00, 0x02, 0x06, 0x01, 0x00, 0x04, 0x0b, 0x08, 0x00, 0x09, 0x00, 0x00, 0x00
        /*0020*/ 	.byte	0x00, 0x00, 0x00, 0x00


//--------------------- .nv.info._Z3addPiS_i      --------------------------
	.section	.nv.info._Z3addPiS_i,"",@"SHT_CUDA_INFO"
	.sectionflags	@""
	.align	4


	//----- nvinfo : EIATTR_CUDA_API_VERSION
	.align		4
        /*0000*/ 	.byte	0x04, 0x37
        /*0002*/ 	.short	(.L_7 - .L_6)
.L_6:
        /*0004*/ 	.word	0x00000082


	//----- nvinfo : EIATTR_KPARAM_INFO
	.align		4
.L_7:
        /*0008*/ 	.byte	0x04, 0x17
        /*000a*/ 	.short	(.L_9 - .L_8)
.L_8:
        /*000c*/ 	.word	0x00000000
        /*0010*/ 	.short	0x0002
        /*0012*/ 	.short	0x0010
        /*0014*/ 	.byte	0x00, 0xf0, 0x11, 0x00


	//----- nvinfo : EIATTR_KPARAM_INFO
	.align		4
.L_9:
        /*0018*/ 	.byte	0x04, 0x17
        /*001a*/ 	.short	(.L_11 - .L_10)
.L_10:
        /*001c*/ 	.word	0x00000000
        /*0020*/ 	.short	0x0001
        /*0022*/ 	.short	0x0008
        /*0024*/ 	.byte	0x00, 0xf5, 0x21, 0x00


	//----- nvinfo : EIATTR_KPARAM_INFO
	.align		4
.L_11:
        /*0028*/ 	.byte	0x04, 0x17
        /*002a*/ 	.short	(.L_13 - .L_12)
.L_12:
        /*002c*/ 	.word	0x00000000
        /*0030*/ 	.short	0x0000
        /*0032*/ 	.short	0x0000
        /*0034*/ 	.byte	0x00, 0xf5, 0x21, 0x00


	//----- nvinfo : EIATTR_SPARSE_MMA_MASK
	.align		4
.L_13:
        /*0038*/ 	.byte	0x03, 0x50
        /*003a*/ 	.short	0x0000


	//----- nvinfo : EIATTR_MAXREG_COUNT
	.align		4
        /*003c*/ 	.byte	0x03, 0x1b
        /*003e*/ 	.short	0x00ff


	//----- nvinfo : EIATTR_MERCURY_ISA_VERSION
	.align		4
        /*0040*/ 	.byte	0x03, 0x5f
        /*0042*/ 	.short	0x0101


	//----- nvinfo : EIATTR_VRC_CTA_INIT_COUNT
	.align		4
        /*0044*/ 	.byte	0x02, 0x4a
	.zero		1
	.zero		1


	//----- nvinfo : EIATTR_EXIT_INSTR_OFFSETS
	.align		4
        /*0048*/ 	.byte	0x04, 0x1c
        /*004a*/ 	.short	(.L_15 - .L_14)


	//   ....[0]....
.L_14:
        /*004c*/ 	.word	0x00000040


	//   ....[1]....
        /*0050*/ 	.word	0x000000e0


	//----- nvinfo : EIATTR_CBANK_PARAM_SIZE
	.align		4
.L_15:
        /*0054*/ 	.byte	0x03, 0x19
        /*0056*/ 	.short	0x0014


	//----- nvinfo : EIATTR_PARAM_CBANK
	.align		4
        /*0058*/ 	.byte	0x04, 0x0a
        /*005a*/ 	.short	(.L_17 - .L_16)
	.align		4
.L_16:
        /*005c*/ 	.word	index@(.nv.constant0._Z3addPiS_i)
        /*0060*/ 	.short	0x0380
        /*0062*/ 	.short	0x0014


	//----- nvinfo : EIATTR_SW_WAR
	.align		4
.L_17:
        /*0064*/ 	.byte	0x04, 0x36
        /*0066*/ 	.short	(.L_19 - .L_18)
.L_18:
        /*0068*/ 	.word	0x00000008
.L_19:


//--------------------- .nv.callgraph             --------------------------
	.section	.nv.callgraph,"",@"SHT_CUDA_CALLGRAPH"
	.align	4
	.sectionentsize	8
	.align		4
        /*0000*/ 	.word	0x00000000
	.align		4
        /*0004*/ 	.word	0xffffffff
	.align		4
        /*0008*/ 	.word	0x00000000
	.align		4
        /*000c*/ 	.word	0xfffffffe
	.align		4
        /*0010*/ 	.word	0x00000000
	.align		4
        /*0014*/ 	.word	0xfffffffd
	.align		4
        /*0018*/ 	.word	0x00000000
	.align		4
        /*001c*/ 	.word	0xfffffffc


//--------------------- .text._Z3addPiS_i         --------------------------
	.section	.text._Z3addPiS_i,"ax",@progbits
	.align	128
        .global         _Z3addPiS_i
        .type           _Z3addPiS_i,@function
        .size           _Z3addPiS_i,(.L_x_1 - _Z3addPiS_i)
        .other          _Z3addPiS_i,@"STO_CUDA_ENTRY STV_DEFAULT"
_Z3addPiS_i:
.text._Z3addPiS_i:
[----:B------:R-:W-:Y:S01]  /*0000*/  LDC R1, c[0x0][0x37c] ;  /* 0x0000df00ff017b82 */ /* 0x000fe20000000800 */
[----:B------:R-:W0:Y:S01]  /*0010*/  S2R R7, SR_TID.X ;  /* 0x0000000000077919 */ /* 0x000e220000002100 */
[----:B------:R-:W0:Y:S02]  /*0020*/  LDCU UR4, c[0x0][0x390] ;  /* 0x00007200ff0477ac */ /* 0x000e240008000800 */
[----:B0-----:R-:W-:-:S13]  /*0030*/  ISETP.GE.AND P0, PT, R7, UR4, PT ;  /* 0x0000000407007c0c */ /* 0x001fda000bf06270 */
[----:B------:R-:W-:Y:S05]  /*0040*/  @P0 EXIT ;  /* 0x000000000000094d */ /* 0x000fea0003800000 */
[----:B------:R-:W0:Y:S01]  /*0050*/  LDC.64 R2, c[0x0][0x380] ;  /* 0x0000e000ff027b82 */ /* 0x000e220000000a00 */
[----:B------:R-:W1:Y:S07]  /*0060*/  LDCU.64 UR4, c[0x0][0x358] ;  /* 0x00006b00ff0477ac */ /* 0x000e6e0008000a00 */
[----:B------:R-:W2:Y:S01]  /*0070*/  LDC.64 R4, c[0x0][0x388] ;  /* 0x0000e200ff047b82 */ /* 0x000ea20000000a00 */
[----:B0-----:R-:W-:-:S06]  /*0080*/  IMAD.WIDE.U32 R2, R7, 0x4, R2 ;  /* 0x0000000407027825 */ /* 0x001fcc00078e0002 */
[----:B-1----:R-:W3:Y:S01]  /*0090*/  LDG.E R2, desc[UR4][R2.64] ;  /* 0x0000000402027981 */ /* 0x002ee2000c1e1900 */
[----:B--2---:R-:W-:-:S05]  /*00a0*/  IMAD.WIDE.U32 R4, R7, 0x4, R4 ;  /* 0x0000000407047825 */ /* 0x004fca00078e0004 */
[----:B------:R-:W3:Y:S02]  /*00b0*/  LDG.E R7, desc[UR4][R4.64] ;  /* 0x0000000404077981 */ /* 0x000ee4000c1e1900 */
[----:B---3--:R-:W-:-:S05]  /*00c0*/  IADD3 R7, PT, PT, R2, R7, RZ ;  /* 0x0000000702077210 */ /* 0x008fca0007ffe0ff */
[----:B------:R-:W-:Y:S01]  /*00d0*/  STG.E desc[UR4][R4.64], R7 ;  /* 0x0000000704007986 */ /* 0x000fe2000c101904 */
[----:B------:R-:W-:Y:S05]  /*00e0*/  EXIT ;  /* 0x000000000000794d */ /* 0x000fea0003800000 */
.L_x_0:
[----:B------:R-:W-:-:S00]  /*00f0*/  BRA `(.L_x_0) ;  /* 0xfffffffc00fc7947 */ /* 0x000fc0000383ffff */
[----:B------:R-:W-:-:S00]  /*0100*/  NOP ;  /* 0x0000000000007918 */ /* 0x000fc00000000000 */
[----:B------:R-:W-:-:S00]  /*0110*/  NOP ;  /* 0x0000000000007918 */ /* 0x000fc00000000000 */
[----:B------:R-:W-:-:S00]  /*0120*/  NOP ;  /* 0x0000000000007918 */ /* 0x000fc00000000000 */
[----:B------:R-:W-:-:S00]  /*0130*/  NOP ;  /* 0x0000000000007918 */ /* 0x000fc00000000000 */
[----:B------:R-:W-:-:S00]  /*0140*/  NOP ;  /* 0x0000000000007918 */ /* 0x000fc00000000000 */
[----:B------:R-:W-:-:S00]  /*0150*/  NOP ;  /* 0x0000000000007918 */ /* 0x000fc00000000000 */
[----:B------:R-:W-:-:S00]  /*0160*/  NOP ;  /* 0x0000000000007918 */ /* 0x000fc00000000000 */
[----:B------:R-:W-:-:S00]  /*0170*/  NOP ;  /* 0x0000000000007918 */ /* 0x000fc00000000000 */
.L_x_1:


//--------------------- .nv.shared.reserved.0     --------------------------
	.section	.nv.shared.reserved.0,"aw",@nobits
	.weak		__nv_reservedSMEM_offset_0_alias
	.size		__nv_reservedSMEM_offset_0_alias, 0, 64
	.other		__nv_reservedSMEM_offset_0_alias,@"STO_CUDA_RESERVED_SHARED STV_DEFAULT"
__nv_reservedSMEM_offset_0_alias:
	.zero		0
	.zero		64


//--------------------- .nv.constant0._Z3addPiS_i --------------------------
	.section	.nv.constant0._Z3addPiS_i,"a",@progbits
	.sectionflags	@""
	.align	4
.nv.constant0._Z3addPiS_i:
	.zero		916


//--------------------- SYMBOLS --------------------------

	.type		.nv.reservedSmem.offset0,@object
	.size		.nv.reservedSmem.offset0,0x4
